//
// Generated by NVIDIA NVVM Compiler
//
// Compiler Build ID: CL-36424714
// Cuda compilation tools, release 13.0, V13.0.88
// Based on NVVM 20.0.0
//

.version 9.0
.target sm_100
.address_size 64

	// .globl	_Z13blelloch_scanPiS_
// _ZZ13blelloch_scanPiS_E4smem has been demoted

.visible .entry _Z13blelloch_scanPiS_(
	.param .u64 .ptr .align 1 _Z13blelloch_scanPiS__param_0,
	.param .u64 .ptr .align 1 _Z13blelloch_scanPiS__param_1
)
{
	.reg .pred 	%p<23>;
	.reg .b32 	%r<110>;
	.reg .b64 	%rd<9>;
	// demoted variable
	.shared .align 4 .b8 _ZZ13blelloch_scanPiS_E4smem[4096];
	ld.param.u64 	%rd3, [_Z13blelloch_scanPiS__param_0];
	ld.param.u64 	%rd2, [_Z13blelloch_scanPiS__param_1];
	cvta.to.global.u64 	%rd4, %rd3;
	mov.u32 	%r1, %tid.x;
	mov.u32 	%r2, %ctaid.x;
	mov.u32 	%r3, %ntid.x;
	mad.lo.s32 	%r35, %r2, %r3, %r1;
	mul.wide.s32 	%rd5, %r35, 4;
	add.s64 	%rd1, %rd4, %rd5;
	ld.global.u32 	%r36, [%rd1];
	shl.b32 	%r37, %r1, 2;
	mov.u32 	%r38, _ZZ13blelloch_scanPiS_E4smem;
	add.s32 	%r4, %r38, %r37;
	st.shared.u32 	[%r4], %r36;
	bar.sync 	0;
	add.s32 	%r5, %r1, 1;
	and.b32  	%r6, %r1, 1;
	setp.eq.s32 	%p1, %r6, 0;
	mov.b32 	%r101, 0;
	@%p1 bra 	$L__BB0_2;
	ld.shared.u32 	%r101, [%r4+-4];
$L__BB0_2:
	ld.shared.u32 	%r40, [%r4];
	add.s32 	%r41, %r40, %r101;
	st.shared.u32 	[%r4], %r41;
	bar.sync 	0;
	and.b32  	%r9, %r5, 3;
	setp.ne.s32 	%p2, %r9, 0;
	mov.b32 	%r102, 0;
	@%p2 bra 	$L__BB0_4;
	ld.shared.u32 	%r102, [%r4+-8];
$L__BB0_4:
	ld.shared.u32 	%r43, [%r4];
	add.s32 	%r44, %r43, %r102;
	st.shared.u32 	[%r4], %r44;
	bar.sync 	0;
	and.b32  	%r12, %r5, 7;
	setp.ne.s32 	%p3, %r12, 0;
	mov.b32 	%r103, 0;
	@%p3 bra 	$L__BB0_6;
	ld.shared.u32 	%r103, [%r4+-16];
$L__BB0_6:
	ld.shared.u32 	%r46, [%r4];
	add.s32 	%r47, %r46, %r103;
	st.shared.u32 	[%r4], %r47;
	bar.sync 	0;
	and.b32  	%r15, %r5, 15;
	setp.ne.s32 	%p4, %r15, 0;
	mov.b32 	%r104, 0;
	@%p4 bra 	$L__BB0_8;
	ld.shared.u32 	%r104, [%r4+-32];
$L__BB0_8:
	ld.shared.u32 	%r49, [%r4];
	add.s32 	%r50, %r49, %r104;
	st.shared.u32 	[%r4], %r50;
	bar.sync 	0;
	and.b32  	%r18, %r5, 31;
	setp.ne.s32 	%p5, %r18, 0;
	mov.b32 	%r105, 0;
	@%p5 bra 	$L__BB0_10;
	ld.shared.u32 	%r105, [%r4+-64];
$L__BB0_10:
	ld.shared.u32 	%r52, [%r4];
	add.s32 	%r53, %r52, %r105;
	st.shared.u32 	[%r4], %r53;
	bar.sync 	0;
	and.b32  	%r21, %r5, 63;
	setp.ne.s32 	%p6, %r21, 0;
	mov.b32 	%r106, 0;
	@%p6 bra 	$L__BB0_12;
	ld.shared.u32 	%r106, [%r4+-128];
$L__BB0_12:
	ld.shared.u32 	%r55, [%r4];
	add.s32 	%r56, %r55, %r106;
	st.shared.u32 	[%r4], %r56;
	bar.sync 	0;
	and.b32  	%r24, %r5, 127;
	setp.ne.s32 	%p7, %r24, 0;
	mov.b32 	%r107, 0;
	@%p7 bra 	$L__BB0_14;
	ld.shared.u32 	%r107, [%r4+-256];
$L__BB0_14:
	ld.shared.u32 	%r58, [%r4];
	add.s32 	%r59, %r58, %r107;
	st.shared.u32 	[%r4], %r59;
	bar.sync 	0;
	and.b32  	%r27, %r5, 255;
	setp.ne.s32 	%p8, %r27, 0;
	mov.b32 	%r108, 0;
	@%p8 bra 	$L__BB0_16;
	ld.shared.u32 	%r108, [%r4+-512];
$L__BB0_16:
	ld.shared.u32 	%r61, [%r4];
	add.s32 	%r62, %r61, %r108;
	st.shared.u32 	[%r4], %r62;
	bar.sync 	0;
	and.b32  	%r30, %r5, 511;
	setp.ne.s32 	%p9, %r30, 0;
	mov.b32 	%r109, 0;
	@%p9 bra 	$L__BB0_18;
	ld.shared.u32 	%r109, [%r4+-1024];
$L__BB0_18:
	ld.shared.u32 	%r63, [%r4];
	add.s32 	%r64, %r63, %r109;
	st.shared.u32 	[%r4], %r64;
	bar.sync 	0;
	mov.b32 	%r65, 0;
	st.shared.u32 	[_ZZ13blelloch_scanPiS_E4smem+4092], %r65;
	bar.sync 	0;
	and.b32  	%r66, %r5, 1023;
	setp.ne.s32 	%p10, %r66, 0;
	@%p10 bra 	$L__BB0_20;
	ld.shared.u32 	%r67, [%r4+-2048];
	ld.shared.u32 	%r68, [%r4];
	add.s32 	%r69, %r68, %r67;
	st.shared.u32 	[%r4], %r69;
	st.shared.u32 	[%r4+-2048], %r68;
$L__BB0_20:
	setp.ne.s32 	%p11, %r30, 0;
	bar.sync 	0;
	@%p11 bra 	$L__BB0_22;
	ld.shared.u32 	%r70, [%r4+-1024];
	ld.shared.u32 	%r71, [%r4];
	add.s32 	%r72, %r71, %r70;
	st.shared.u32 	[%r4], %r72;
	st.shared.u32 	[%r4+-1024], %r71;
$L__BB0_22:
	setp.ne.s32 	%p12, %r27, 0;
	bar.sync 	0;
	@%p12 bra 	$L__BB0_24;
	ld.shared.u32 	%r73, [%r4+-512];
	ld.shared.u32 	%r74, [%r4];
	add.s32 	%r75, %r74, %r73;
	st.shared.u32 	[%r4], %r75;
	st.shared.u32 	[%r4+-512], %r74;
$L__BB0_24:
	setp.ne.s32 	%p13, %r24, 0;
	bar.sync 	0;
	@%p13 bra 	$L__BB0_26;
	ld.shared.u32 	%r76, [%r4+-256];
	ld.shared.u32 	%r77, [%r4];
	add.s32 	%r78, %r77, %r76;
	st.shared.u32 	[%r4], %r78;
	st.shared.u32 	[%r4+-256], %r77;
$L__BB0_26:
	setp.ne.s32 	%p14, %r21, 0;
	bar.sync 	0;
	@%p14 bra 	$L__BB0_28;
	ld.shared.u32 	%r79, [%r4+-128];
	ld.shared.u32 	%r80, [%r4];
	add.s32 	%r81, %r80, %r79;
	st.shared.u32 	[%r4], %r81;
	st.shared.u32 	[%r4+-128], %r80;
$L__BB0_28:
	setp.ne.s32 	%p15, %r18, 0;
	bar.sync 	0;
	@%p15 bra 	$L__BB0_30;
	ld.shared.u32 	%r82, [%r4+-64];
	ld.shared.u32 	%r83, [%r4];
	add.s32 	%r84, %r83, %r82;
	st.shared.u32 	[%r4], %r84;
	st.shared.u32 	[%r4+-64], %r83;
$L__BB0_30:
	setp.ne.s32 	%p16, %r15, 0;
	bar.sync 	0;
	@%p16 bra 	$L__BB0_32;
	ld.shared.u32 	%r85, [%r4+-32];
	ld.shared.u32 	%r86, [%r4];
	add.s32 	%r87, %r86, %r85;
	st.shared.u32 	[%r4], %r87;
	st.shared.u32 	[%r4+-32], %r86;
$L__BB0_32:
	setp.ne.s32 	%p17, %r12, 0;
	bar.sync 	0;
	@%p17 bra 	$L__BB0_34;
	ld.shared.u32 	%r88, [%r4+-16];
	ld.shared.u32 	%r89, [%r4];
	add.s32 	%r90, %r89, %r88;
	st.shared.u32 	[%r4], %r90;
	st.shared.u32 	[%r4+-16], %r89;
$L__BB0_34:
	setp.ne.s32 	%p18, %r9, 0;
	bar.sync 	0;
	@%p18 bra 	$L__BB0_36;
	ld.shared.u32 	%r91, [%r4+-8];
	ld.shared.u32 	%r92, [%r4];
	add.s32 	%r93, %r92, %r91;
	st.shared.u32 	[%r4], %r93;
	st.shared.u32 	[%r4+-8], %r92;
$L__BB0_36:
	setp.eq.s32 	%p19, %r6, 0;
	bar.sync 	0;
	@%p19 bra 	$L__BB0_38;
	ld.shared.u32 	%r94, [%r4+-4];
	ld.shared.u32 	%r95, [%r4];
	add.s32 	%r96, %r95, %r94;
	st.shared.u32 	[%r4], %r96;
	st.shared.u32 	[%r4+-4], %r95;
$L__BB0_38:
	bar.sync 	0;
	bar.sync 	0;
	setp.eq.s64 	%p20, %rd2, 0;
	add.s32 	%r97, %r3, -1;
	setp.ne.s32 	%p21, %r1, %r97;
	ld.shared.u32 	%r33, [%r4];
	or.pred  	%p22, %p20, %p21;
	@%p22 bra 	$L__BB0_40;
	ld.global.u32 	%r99, [%rd1];
	add.s32 	%r100, %r33, %r99;
	cvta.to.global.u64 	%rd6, %rd2;
	mul.wide.u32 	%rd7, %r2, 4;
	add.s64 	%rd8, %rd6, %rd7;
	st.global.u32 	[%rd8], %r100;
$L__BB0_40:
	st.global.u32 	[%rd1], %r33;
	ret;

}
	// .globl	_Z36add_array_with_per_block_scan_resultPiS_
.visible .entry _Z36add_array_with_per_block_scan_resultPiS_(
	.param .u64 .ptr .align 1 _Z36add_array_with_per_block_scan_resultPiS__param_0,
	.param .u64 .ptr .align 1 _Z36add_array_with_per_block_scan_resultPiS__param_1
)
{
	.reg .pred 	%p<2>;
	.reg .b32 	%r<8>;
	.reg .b64 	%rd<9>;

	ld.param.u64 	%rd1, [_Z36add_array_with_per_block_scan_resultPiS__param_0];
	ld.param.u64 	%rd2, [_Z36add_array_with_per_block_scan_resultPiS__param_1];
	mov.u32 	%r1, %ctaid.x;
	setp.eq.s32 	%p1, %r1, 0;
	@%p1 bra 	$L__BB1_2;
	cvta.to.global.u64 	%rd3, %rd2;
	cvta.to.global.u64 	%rd4, %rd1;
	mul.wide.u32 	%rd5, %r1, 4;
	add.s64 	%rd6, %rd3, %rd5;
	ld.global.u32 	%r2, [%rd6];
	mov.u32 	%r3, %ntid.x;
	mov.u32 	%r4, %tid.x;
	mad.lo.s32 	%r5, %r1, %r3, %r4;
	mul.wide.s32 	%rd7, %r5, 4;
	add.s64 	%rd8, %rd4, %rd7;
	ld.global.u32 	%r6, [%rd8];
	add.s32 	%r7, %r6, %r2;
	st.global.u32 	[%rd8], %r7;
$L__BB1_2:
	ret;

}


// ===== COMPILED SASS (sm_100) =====

	.target	sm_100

	.elftype	@"ET_EXEC"


//--------------------- .note.nv.tkinfo           --------------------------
	.section	.note.nv.tkinfo,"",@"SHT_NOTE"
	.sectionflags	@"SHF_NOTE_NV_TKINFO"
	.tkinfo
        /*0018*/ 	.word	0x00000002
        /*0030*/ 	.string	""
        /*0030*/ 	.string	"ptxas"
        /*0030*/ 	.string	"Cuda compilation tools, release 13.0, V13.0.88"
        /*0030*/ 	.string	"Build cuda_13.0.r13.0/compiler.36424714_0"
        /*0030*/ 	.string	"-arch sm_100 -m 64 "



//--------------------- .note.nv.cuinfo           --------------------------
	.section	.note.nv.cuinfo,"",@"SHT_NOTE"
	.sectionflags	@"SHF_NOTE_NV_CUINFO"
        /*0018*/ 	.short	0x0002
        /*001a*/ 	.short	0x0064
        /*001c*/ 	.short	0x0082
	.zero		2


//--------------------- .nv.info                  --------------------------
	.section	.nv.info,"",@"SHT_CUDA_INFO"
	.align	4


	//----- nvinfo : EIATTR_REGCOUNT
	.align		4
        /*0000*/ 	.byte	0x04, 0x2f
        /*0002*/ 	.short	(.L_1 - .L_0)
	.align		4
.L_0:
        /*0004*/ 	.word	index@(_Z13blelloch_scanPiS_)
        /*0008*/ 	.word	0x00000018


	//----- nvinfo : EIATTR_FRAME_SIZE
	.align		4
.L_1:
        /*000c*/ 	.byte	0x04, 0x11
        /*000e*/ 	.short	(.L_3 - .L_2)
	.align		4
.L_2:
        /*0010*/ 	.word	index@(_Z13blelloch_scanPiS_)
        /*0014*/ 	.word	0x00000000


	//----- nvinfo : EIATTR_REGCOUNT
	.align		4
.L_3:
        /*0018*/ 	.byte	0x04, 0x2f
        /*001a*/ 	.short	(.L_5 - .L_4)
	.align		4
.L_4:
        /*001c*/ 	.word	index@(_Z36add_array_with_per_block_scan_resultPiS_)
        /*0020*/ 	.word	0x0000000c


	//----- nvinfo : EIATTR_FRAME_SIZE
	.align		4
.L_5:
        /*0024*/ 	.byte	0x04, 0x11
        /*0026*/ 	.short	(.L_7 - .L_6)
	.align		4
.L_6:
        /*0028*/ 	.word	index@(_Z36add_array_with_per_block_scan_resultPiS_)
        /*002c*/ 	.word	0x00000000


	//----- nvinfo : EIATTR_MIN_STACK_SIZE
	.align		4
.L_7:
        /*0030*/ 	.byte	0x04, 0x12
        /*0032*/ 	.short	(.L_9 - .L_8)
	.align		4
.L_8:
        /*0034*/ 	.word	index@(_Z36add_array_with_per_block_scan_resultPiS_)
        /*0038*/ 	.word	0x00000000


	//----- nvinfo : EIATTR_MIN_STACK_SIZE
	.align		4
.L_9:
        /*003c*/ 	.byte	0x04, 0x12
        /*003e*/ 	.short	(.L_11 - .L_10)
	.align		4
.L_10:
        /*0040*/ 	.word	index@(_Z13blelloch_scanPiS_)
        /*0044*/ 	.word	0x00000000
.L_11:


//--------------------- .nv.compat                --------------------------
	.section	.nv.compat,"",@"SHT_CUDA_COMPAT_INFO"
	.align	4
        /*0000*/ 	.byte	0x02, 0x09, 0x00, 0x00, 0x02, 0x02, 0x01, 0x00, 0x02, 0x05, 0x05, 0x00, 0x03, 0x07, 0x01, 0x01
        /*0010*/ 	.byte	0x02, 0x03, 0x00, 0x00, 0x02, 0x06, 0x01, 0x00, 0x04, 0x0b, 0x08, 0x00, 0x09, 0x00, 0x00, 0x00
        /*0020*/ 	.byte	0x00, 0x00, 0x00, 0x00


//--------------------- .nv.info._Z36add_array_with_per_block_scan_resultPiS_ --------------------------
	.section	.nv.info._Z36add_array_with_per_block_scan_resultPiS_,"",@"SHT_CUDA_INFO"
	.sectionflags	@""
	.align	4


	//----- nvinfo : EIATTR_CUDA_API_VERSION
	.align		4
        /*0000*/ 	.byte	0x04, 0x37
        /*0002*/ 	.short	(.L_13 - .L_12)
.L_12:
        /*0004*/ 	.word	0x00000082


	//----- nvinfo : EIATTR_KPARAM_INFO
	.align		4
.L_13:
        /*0008*/ 	.byte	0x04, 0x17
        /*000a*/ 	.short	(.L_15 - .L_14)
.L_14:
        /*000c*/ 	.word	0x00000000
        /*0010*/ 	.short	0x0001
        /*0012*/ 	.short	0x0008
        /*0014*/ 	.byte	0x00, 0xf5, 0x21, 0x00


	//----- nvinfo : EIATTR_KPARAM_INFO
	.align		4
.L_15:
        /*0018*/ 	.byte	0x04, 0x17
        /*001a*/ 	.short	(.L_17 - .L_16)
.L_16:
        /*001c*/ 	.word	0x00000000
        /*0020*/ 	.short	0x0000
        /*0022*/ 	.short	0x0000
        /*0024*/ 	.byte	0x00, 0xf5, 0x21, 0x00


	//----- nvinfo : EIATTR_SPARSE_MMA_MASK
	.align		4
.L_17:
        /*0028*/ 	.byte	0x03, 0x50
        /*002a*/ 	.short	0x0000


	//----- nvinfo : EIATTR_MAXREG_COUNT
	.align		4
        /*002c*/ 	.byte	0x03, 0x1b
        /*002e*/ 	.short	0x00ff


	//----- nvinfo : EIATTR_MERCURY_ISA_VERSION
	.align		4
        /*0030*/ 	.byte	0x03, 0x5f
        /*0032*/ 	.short	0x0101


	//----- nvinfo : EIATTR_VRC_CTA_INIT_COUNT
	.align		4
        /*0034*/ 	.byte	0x02, 0x4a
	.zero		1
	.zero		1


	//----- nvinfo : EIATTR_EXIT_INSTR_OFFSETS
	.align		4
        /*0038*/ 	.byte	0x04, 0x1c
        /*003a*/ 	.short	(.L_19 - .L_18)


	//   ....[0]....
.L_18:
        /*003c*/ 	.word	0x00000030


	//   ....[1]....
        /*0040*/ 	.word	0x00000100


	//----- nvinfo : EIATTR_CBANK_PARAM_SIZE
	.align		4
.L_19:
        /*0044*/ 	.byte	0x03, 0x19
        /*0046*/ 	.short	0x0010


	//----- nvinfo : EIATTR_PARAM_CBANK
	.align		4
        /*0048*/ 	.byte	0x04, 0x0a
        /*004a*/ 	.short	(.L_21 - .L_20)
	.align		4
.L_20:
        /*004c*/ 	.word	index@(.nv.constant0._Z36add_array_with_per_block_scan_resultPiS_)
        /*0050*/ 	.short	0x0380
        /*0052*/ 	.short	0x0010


	//----- nvinfo : EIATTR_SW_WAR
	.align		4
.L_21:
        /*0054*/ 	.byte	0x04, 0x36
        /*0056*/ 	.short	(.L_23 - .L_22)
.L_22:
        /*0058*/ 	.word	0x00000008
.L_23:


//--------------------- .nv.info._Z13blelloch_scanPiS_ --------------------------
	.section	.nv.info._Z13blelloch_scanPiS_,"",@"SHT_CUDA_INFO"
	.sectionflags	@""
	.align	4


	//----- nvinfo : EIATTR_CUDA_API_VERSION
	.align		4
        /*0000*/ 	.byte	0x04, 0x37
        /*0002*/ 	.short	(.L_25 - .L_24)
.L_24:
        /*0004*/ 	.word	0x00000082


	//----- nvinfo : EIATTR_KPARAM_INFO
	.align		4
.L_25:
        /*0008*/ 	.byte	0x04, 0x17
        /*000a*/ 	.short	(.L_27 - .L_26)
.L_26:
        /*000c*/ 	.word	0x00000000
        /*0010*/ 	.short	0x0001
        /*0012*/ 	.short	0x0008
        /*0014*/ 	.byte	0x00, 0xf5, 0x21, 0x00


	//----- nvinfo : EIATTR_KPARAM_INFO
	.align		4
.L_27:
        /*0018*/ 	.byte	0x04, 0x17
        /*001a*/ 	.short	(.L_29 - .L_28)
.L_28:
        /*001c*/ 	.word	0x00000000
        /*0020*/ 	.short	0x0000
        /*0022*/ 	.short	0x0000
        /*0024*/ 	.byte	0x00, 0xf5, 0x21, 0x00


	//----- nvinfo : EIATTR_SPARSE_MMA_MASK
	.align		4
.L_29:
        /*0028*/ 	.byte	0x03, 0x50
        /*002a*/ 	.short	0x0000


	//----- nvinfo : EIATTR_MAXREG_COUNT
	.align		4
        /*002c*/ 	.byte	0x03, 0x1b
        /*002e*/ 	.short	0x00ff


	//----- nvinfo : EIATTR_NUM_BARRIERS
	.align		4
        /*0030*/ 	.byte	0x02, 0x4c
        /*0032*/ 	.byte	0x01
	.zero		1


	//----- nvinfo : EIATTR_MERCURY_ISA_VERSION
	.align		4
        /*0034*/ 	.byte	0x03, 0x5f
        /*0036*/ 	.short	0x0101


	//----- nvinfo : EIATTR_VRC_CTA_INIT_COUNT
	.align		4
        /*0038*/ 	.byte	0x02, 0x4a
	.zero		1
	.zero		1


	//----- nvinfo : EIATTR_EXIT_INSTR_OFFSETS
	.align		4
        /*003c*/ 	.byte	0x04, 0x1c
        /*003e*/ 	.short	(.L_31 - .L_30)


	//   ....[0]....
.L_30:
        /*0040*/ 	.word	0x00000a60


	//----- nvinfo : EIATTR_CRS_STACK_SIZE
	.align		4
.L_31:
        /*0044*/ 	.byte	0x04, 0x1e
        /*0046*/ 	.short	(.L_33 - .L_32)
.L_32:
        /*0048*/ 	.word	0x00000000


	//----- nvinfo : EIATTR_CBANK_PARAM_SIZE
	.align		4
.L_33:
        /*004c*/ 	.byte	0x03, 0x19
        /*004e*/ 	.short	0x0010


	//----- nvinfo : EIATTR_PARAM_CBANK
	.align		4
        /*0050*/ 	.byte	0x04, 0x0a
        /*0052*/ 	.short	(.L_35 - .L_34)
	.align		4
.L_34:
        /*0054*/ 	.word	index@(.nv.constant0._Z13blelloch_scanPiS_)
        /*0058*/ 	.short	0x0380
        /*005a*/ 	.short	0x0010


	//----- nvinfo : EIATTR_SW_WAR
	.align		4
.L_35:
        /*005c*/ 	.byte	0x04, 0x36
        /*005e*/ 	.short	(.L_37 - .L_36)
.L_36:
        /*0060*/ 	.word	0x00000008
.L_37:


//--------------------- .nv.callgraph             --------------------------
	.section	.nv.callgraph,"",@"SHT_CUDA_CALLGRAPH"
	.align	4
	.sectionentsize	8
	.align		4
        /*0000*/ 	.word	0x00000000
	.align		4
        /*0004*/ 	.word	0xffffffff
	.align		4
        /*0008*/ 	.word	0x00000000
	.align		4
        /*000c*/ 	.word	0xfffffffe
	.align		4
        /*0010*/ 	.word	0x00000000
	.align		4
        /*0014*/ 	.word	0xfffffffd
	.align		4
        /*0018*/ 	.word	0x00000000
	.align		4
        /*001c*/ 	.word	0xfffffffc


//--------------------- .text._Z36add_array_with_per_block_scan_resultPiS_ --------------------------
	.section	.text._Z36add_array_with_per_block_scan_resultPiS_,"ax",@progbits
	.align	128
        .global         _Z36add_array_with_per_block_scan_resultPiS_
        .type           _Z36add_array_with_per_block_scan_resultPiS_,@function
        .size           _Z36add_array_with_per_block_scan_resultPiS_,(.L_x_4 - _Z36add_array_with_per_block_scan_resultPiS_)
        .other          _Z36add_array_with_per_block_scan_resultPiS_,@"STO_CUDA_ENTRY STV_DEFAULT"
_Z36add_array_with_per_block_scan_resultPiS_:
.text._Z36add_array_with_per_block_scan_resultPiS_:
[----:B------:R-:W-:Y:S01]  /*0000*/  LDC R1, c[0x0][0x37c] ;  /* 0x0000df00ff017b82 */ /* 0x000fe20000000800 */
[----:B------:R-:W0:Y:S02]  /*0010*/  S2R R9, SR_CTAID.X ;  /* 0x0000000000097919 */ /* 0x000e240000002500 */
[----:B0-----:R-:W-:-:S13]  /*0020*/  ISETP.NE.AND P0, PT, R9, RZ, PT ;  /* 0x000000ff0900720c */ /* 0x001fda0003f05270 */
[----:B------:R-:W-:Y:S05]  /*0030*/  @!P0 EXIT ;  /* 0x000000000000894d */ /* 0x000fea0003800000 */
[----:B------:R-:W0:Y:S01]  /*0040*/  S2R R0, SR_TID.X ;  /* 0x0000000000007919 */ /* 0x000e220000002100 */
[----:B------:R-:W1:Y:S01]  /*0050*/  LDC.64 R2, c[0x0][0x388] ;  /* 0x0000e200ff027b82 */ /* 0x000e620000000a00 */
[----:B------:R-:W0:Y:S01]  /*0060*/  LDCU UR6, c[0x0][0x360] ;  /* 0x00006c00ff0677ac */ /* 0x000e220008000800 */
[----:B------:R-:W2:Y:S06]  /*0070*/  LDCU.64 UR4, c[0x0][0x358] ;  /* 0x00006b00ff0477ac */ /* 0x000eac0008000a00 */
[----:B------:R-:W3:Y:S01]  /*0080*/  LDC.64 R4, c[0x0][0x380] ;  /* 0x0000e000ff047b82 */ /* 0x000ee20000000a00 */
[----:B-1----:R-:W-:-:S06]  /*0090*/  IMAD.WIDE.U32 R2, R9, 0x4, R2 ;  /* 0x0000000409027825 */ /* 0x002fcc00078e0002 */
[----:B--2---:R-:W2:Y:S01]  /*00a0*/  LDG.E R2, desc[UR4][R2.64] ;  /* 0x0000000402027981 */ /* 0x004ea2000c1e1900 */
[----:B0-----:R-:W-:-:S04]  /*00b0*/  IMAD R7, R9, UR6, R0 ;  /* 0x0000000609077c24 */ /* 0x001fc8000f8e0200 */
[----:B---3--:R-:W-:-:S05]  /*00c0*/  IMAD.WIDE R4, R7, 0x4, R4 ;  /* 0x0000000407047825 */ /* 0x008fca00078e0204 */
[----:B------:R-:W2:Y:S02]  /*00d0*/  LDG.E R7, desc[UR4][R4.64] ;  /* 0x0000000404077981 */ /* 0x000ea4000c1e1900 */
[----:B--2---:R-:W-:-:S05]  /*00e0*/  IADD3 R7, PT, PT, R2, R7, RZ ;  /* 0x0000000702077210 */ /* 0x004fca0007ffe0ff */
[----:B------:R-:W-:Y:S01]  /*00f0*/  STG.E desc[UR4][R4.64], R7 ;  /* 0x0000000704007986 */ /* 0x000fe2000c101904 */
[----:B------:R-:W-:Y:S05]  /*0100*/  EXIT ;  /* 0x000000000000794d */ /* 0x000fea0003800000 */
.L_x_0:
[----:B------:R-:W-:-:S00]  /*0110*/  BRA `(.L_x_0) ;  /* 0xfffffffc00fc7947 */ /* 0x000fc0000383ffff */
[----:B------:R-:W-:-:S00]  /*0120*/  NOP ;  /* 0x0000000000007918 */ /* 0x000fc00000000000 */
        /* <DEDUP_REMOVED lines=13> */
.L_x_4:


//--------------------- .text._Z13blelloch_scanPiS_ --------------------------
	.section	.text._Z13blelloch_scanPiS_,"ax",@progbits
	.align	128
        .global         _Z13blelloch_scanPiS_
        .type           _Z13blelloch_scanPiS_,@function
        .size           _Z13blelloch_scanPiS_,(.L_x_5 - _Z13blelloch_scanPiS_)
        .other          _Z13blelloch_scanPiS_,@"STO_CUDA_ENTRY STV_DEFAULT"
_Z13blelloch_scanPiS_:
.text._Z13blelloch_scanPiS_:
[----:B------:R-:W-:Y:S01]  /*0000*/  LDC R1, c[0x0][0x37c] ;  /* 0x0000df00ff017b82 */ /* 0x000fe20000000800 */
[----:B------:R-:W0:Y:S07]  /*0010*/  S2R R5, SR_TID.X ;  /* 0x0000000000057919 */ /* 0x000e2e0000002100 */
[----:B------:R-:W1:Y:S01]  /*0020*/  LDC.64 R2, c[0x0][0x380] ;  /* 0x0000e000ff027b82 */ /* 0x000e620000000a00 */
[----:B------:R-:W0:Y:S01]  /*0030*/  LDCU UR6, c[0x0][0x360] ;  /* 0x00006c00ff0677ac */ /* 0x000e220008000800 */
[----:B------:R-:W0:Y:S01]  /*0040*/  S2R R0, SR_CTAID.X ;  /* 0x0000000000007919 */ /* 0x000e220000002500 */
[----:B------:R-:W2:Y:S05]  /*0050*/  LDCU.64 UR8, c[0x0][0x358] ;  /* 0x00006b00ff0877ac */ /* 0x000eaa0008000a00 */
[----:B------:R-:W3:Y:S01]  /*0060*/  S2UR UR5, SR_CgaCtaId ;  /* 0x00000000000579c3 */ /* 0x000ee20000008800 */
[----:B------:R-:W-:Y:S01]  /*0070*/  UMOV UR4, 0x400 ;  /* 0x0000040000047882 */ /* 0x000fe20000000000 */
[----:B------:R-:W-:-:S02]  /*0080*/  IMAD.MOV.U32 R10, RZ, RZ, RZ ;  /* 0x000000ffff0a7224 */ /* 0x000fc400078e00ff */
[----:B------:R-:W-:Y:S01]  /*0090*/  HFMA2 R12, -RZ, RZ, 0, 0 ;  /* 0x00000000ff0c7431 */ /* 0x000fe200000001ff */
[----:B------:R-:W4:Y:S01]  /*00a0*/  LDCU.64 UR10, c[0x0][0x388] ;  /* 0x00007100ff0a77ac */ /* 0x000f220008000a00 */
[----:B0-----:R-:W-:-:S04]  /*00b0*/  IMAD R7, R0, UR6, R5 ;  /* 0x0000000600077c24 */ /* 0x001fc8000f8e0205 */
[----:B-1----:R-:W-:-:S05]  /*00c0*/  IMAD.WIDE R2, R7, 0x4, R2 ;  /* 0x0000000407027825 */ /* 0x002fca00078e0202 */
[----:B--2---:R-:W2:Y:S01]  /*00d0*/  LDG.E R9, desc[UR8][R2.64] ;  /* 0x0000000802097981 */ /* 0x004ea2000c1e1900 */
[----:B---3--:R-:W-:Y:S01]  /*00e0*/  ULEA UR4, UR5, UR4, 0x18 ;  /* 0x0000000405047291 */ /* 0x008fe2000f8ec0ff */
[C---:B------:R-:W-:Y:S01]  /*00f0*/  LOP3.LUT P0, R6, R5.reuse, 0x1, RZ, 0xc0, !PT ;  /* 0x0000000105067812 */ /* 0x040fe2000780c0ff */
[C---:B------:R-:W-:Y:S01]  /*0100*/  VIADD R8, R5.reuse, 0x1 ;  /* 0x0000000105087836 */ /* 0x040fe20000000000 */
[----:B------:R-:W-:Y:S03]  /*0110*/  BSSY.RECONVERGENT B0, `(.L_x_1) ;  /* 0x0000093000007945 */ /* 0x000fe60003800200 */
[----:B------:R-:W-:-:S05]  /*0120*/  LEA R4, R5, UR4, 0x2 ;  /* 0x0000000405047c11 */ /* 0x000fca000f8e10ff */
[----:B--2---:R-:W-:Y:S01]  /*0130*/  STS [R4], R9 ;  /* 0x0000000904007388 */ /* 0x004fe20000000800 */
[----:B------:R-:W-:Y:S06]  /*0140*/  BAR.SYNC.DEFER_BLOCKING 0x0 ;  /* 0x0000000000007b1d */ /* 0x000fec0000010000 */
[----:B------:R-:W-:Y:S01]  /*0150*/  @P0 LDS R10, [R4+-0x4] ;  /* 0xfffffc00040a0984 */ /* 0x000fe20000000800 */
[----:B------:R-:W-:-:S03]  /*0160*/  LOP3.LUT P0, R7, R8, 0x3, RZ, 0xc0, !PT ;  /* 0x0000000308077812 */ /* 0x000fc6000780c0ff */
[----:B------:R-:W0:Y:S02]  /*0170*/  LDS R11, [R4] ;  /* 0x00000000040b7984 */ /* 0x000e240000000800 */
[----:B0-----:R-:W-:Y:S02]  /*0180*/  IMAD.IADD R11, R11, 0x1, R10 ;  /* 0x000000010b0b7824 */ /* 0x001fe400078e020a */
[----:B------:R-:W-:-:S03]  /*0190*/  IMAD.MOV.U32 R10, RZ, RZ, RZ ;  /* 0x000000ffff0a7224 */ /* 0x000fc600078e00ff */
[----:B------:R-:W-:Y:S01]  /*01a0*/  STS [R4], R11 ;  /* 0x0000000b04007388 */ /* 0x000fe20000000800 */
[----:B------:R-:W-:Y:S06]  /*01b0*/  BAR.SYNC.DEFER_BLOCKING 0x0 ;  /* 0x0000000000007b1d */ /* 0x000fec0000010000 */
[----:B------:R-:W-:Y:S01]  /*01c0*/  @!P0 LDS R10, [R4+-0x8] ;  /* 0xfffff800040a8984 */ /* 0x000fe20000000800 */
[----:B------:R-:W-:-:S03]  /*01d0*/  LOP3.LUT P0, R9, R8, 0x7, RZ, 0xc0, !PT ;  /* 0x0000000708097812 */ /* 0x000fc6000780c0ff */
[----:B------:R-:W0:Y:S02]  /*01e0*/  LDS R13, [R4] ;  /* 0x00000000040d7984 */ /* 0x000e240000000800 */
[----:B0-----:R-:W-:-:S05]  /*01f0*/  IMAD.IADD R13, R13, 0x1, R10 ;  /* 0x000000010d0d7824 */ /* 0x001fca00078e020a */
[----:B------:R-:W-:Y:S01]  /*0200*/  STS [R4], R13 ;  /* 0x0000000d04007388 */ /* 0x000fe20000000800 */
[----:B------:R-:W-:Y:S06]  /*0210*/  BAR.SYNC.DEFER_BLOCKING 0x0 ;  /* 0x0000000000007b1d */ /* 0x000fec0000010000 */
[----:B------:R-:W-:Y:S01]  /*0220*/  @!P0 LDS R12, [R4+-0x10] ;  /* 0xfffff000040c8984 */ /* 0x000fe20000000800 */
[----:B------:R-:W-:-:S03]  /*0230*/  LOP3.LUT P0, R10, R8, 0xf, RZ, 0xc0, !PT ;  /* 0x0000000f080a7812 */ /* 0x000fc6000780c0ff */
[----:B------:R-:W0:Y:S02]  /*0240*/  LDS R15, [R4] ;  /* 0x00000000040f7984 */ /* 0x000e240000000800 */
[----:B0-----:R-:W-:Y:S01]  /*0250*/  IMAD.IADD R15, R15, 0x1, R12 ;  /* 0x000000010f0f7824 */ /* 0x001fe200078e020c */
[----:B------:R-:W-:-:S04]  /*0260*/  CS2R R12, SRZ ;  /* 0x00000000000c7805 */ /* 0x000fc8000001ff00 */
        /* <DEDUP_REMOVED lines=18> */
[----:B0-----:R-:W-:Y:S01]  /*0390*/  IADD3 R19, PT, PT, R19, R14, RZ ;  /* 0x0000000e13137210 */ /* 0x001fe20007ffe0ff */
[----:B------:R-:W-:-:S04]  /*03a0*/  IMAD.MOV.U32 R14, RZ, RZ, RZ ;  /* 0x000000ffff0e7224 */ /* 0x000fc800078e00ff */
        /* <DEDUP_REMOVED lines=11> */
[----:B------:R-:W0:Y:S01]  /*0460*/  LDS R21, [R4] ;  /* 0x0000000004157984 */ /* 0x000e220000000800 */
[----:B------:R-:W-:Y:S01]  /*0470*/  ISETP.NE.AND P1, PT, R16, RZ, PT ;  /* 0x000000ff1000720c */ /* 0x000fe20003f25270 */
[----:B0-----:R-:W-:Y:S01]  /*0480*/  IMAD.IADD R21, R21, 0x1, R14 ;  /* 0x0000000115157824 */ /* 0x001fe200078e020e */
[----:B------:R-:W-:-:S04]  /*0490*/  MOV R14, RZ ;  /* 0x000000ff000e7202 */ /* 0x000fc80000000f00 */
[----:B------:R-:W-:Y:S01]  /*04a0*/  STS [R4], R21 ;  /* 0x0000001504007388 */ /* 0x000fe20000000800 */
[----:B------:R-:W-:Y:S06]  /*04b0*/  BAR.SYNC.DEFER_BLOCKING 0x0 ;  /* 0x0000000000007b1d */ /* 0x000fec0000010000 */
[----:B------:R-:W-:Y:S01]  /*04c0*/  @!P0 LDS R14, [R4+-0x400] ;  /* 0xfffc0000040e8984 */ /* 0x000fe20000000800 */
[----:B------:R-:W-:-:S03]  /*04d0*/  LOP3.LUT P0, RZ, R8, 0x3ff, RZ, 0xc0, !PT ;  /* 0x000003ff08ff7812 */ /* 0x000fc6000780c0ff */
[----:B------:R-:W0:Y:S02]  /*04e0*/  LDS R19, [R4] ;  /* 0x0000000004137984 */ /* 0x000e240000000800 */
[----:B0-----:R-:W-:-:S05]  /*04f0*/  IMAD.IADD R19, R19, 0x1, R14 ;  /* 0x0000000113137824 */ /* 0x001fca00078e020e */
[----:B------:R-:W-:Y:S01]  /*0500*/  STS [R4], R19 ;  /* 0x0000001304007388 */ /* 0x000fe20000000800 */
[----:B------:R-:W-:Y:S06]  /*0510*/  BAR.SYNC.DEFER_BLOCKING 0x0 ;  /* 0x0000000000007b1d */ /* 0x000fec0000010000 */
[----:B------:R-:W-:Y:S01]  /*0520*/  STS [UR4+0xffc], RZ ;  /* 0x000ffcffff007988 */ /* 0x000fe20008000804 */
[----:B------:R-:W-:Y:S01]  /*0530*/  UIADD3 UR4, UPT, UPT, UR6, -0x1, URZ ;  /* 0xffffffff06047890 */ /* 0x000fe2000fffe0ff */
[----:B------:R-:W-:Y:S06]  /*0540*/  BAR.SYNC.DEFER_BLOCKING 0x0 ;  /* 0x0000000000007b1d */ /* 0x000fec0000010000 */
[----:B------:R-:W-:Y:S04]  /*0550*/  @!P0 LDS R8, [R4+-0x800] ;  /* 0xfff8000004088984 */ /* 0x000fe80000000800 */
[----:B------:R-:W0:Y:S02]  /*0560*/  @!P0 LDS R17, [R4] ;  /* 0x0000000004118984 */ /* 0x000e240000000800 */
[----:B0-----:R-:W-:-:S02]  /*0570*/  @!P0 IMAD.IADD R21, R8, 0x1, R17 ;  /* 0x0000000108158824 */ /* 0x001fc400078e0211 */
[----:B------:R-:W-:Y:S04]  /*0580*/  @!P0 STS [R4+-0x800], R17 ;  /* 0xfff8001104008388 */ /* 0x000fe80000000800 */
[----:B------:R-:W-:Y:S01]  /*0590*/  @!P0 STS [R4], R21 ;  /* 0x0000001504008388 */ /* 0x000fe20000000800 */
[----:B------:R-:W-:Y:S01]  /*05a0*/  BAR.SYNC.DEFER_BLOCKING 0x0 ;  /* 0x0000000000007b1d */ /* 0x000fe20000010000 */
[----:B------:R-:W-:-:S05]  /*05b0*/  ISETP.NE.AND P0, PT, R15, RZ, PT ;  /* 0x000000ff0f00720c */ /* 0x000fca0003f05270 */
[----:B------:R-:W-:Y:S04]  /*05c0*/  @!P1 LDS R8, [R4+-0x400] ;  /* 0xfffc000004089984 */ /* 0x000fe80000000800 */
[----:B------:R-:W0:Y:S02]  /*05d0*/  @!P1 LDS R19, [R4] ;  /* 0x0000000004139984 */ /* 0x000e240000000800 */
[----:B0-----:R-:W-:Y:S02]  /*05e0*/  @!P1 IMAD.IADD R15, R8, 0x1, R19 ;  /* 0x00000001080f9824 */ /* 0x001fe400078e0213 */
        /* <DEDUP_REMOVED lines=13> */
[----:B0-----:R-:W-:Y:S02]  /*06c0*/  @!P1 IADD3 R15, PT, PT, R8, R19, RZ ;  /* 0x00000013080f9210 */ /* 0x001fe40007ffe0ff */
        /* <DEDUP_REMOVED lines=38> */
[----:B------:R-:W-:-:S05]  /*0930*/  ISETP.NE.AND P0, PT, R5, UR4, PT ;  /* 0x0000000405007c0c */ /* 0x000fca000bf05270 */
[----:B------:R-:W-:Y:S04]  /*0940*/  @P1 LDS R6, [R4+-0x4] ;  /* 0xfffffc0004061984 */ /* 0x000fe80000000800 */
[----:B------:R-:W0:Y:S02]  /*0950*/  @P1 LDS R11, [R4] ;  /* 0x00000000040b1984 */ /* 0x000e240000000800 */
[----:B0-----:R-:W-:Y:S02]  /*0960*/  @P1 IMAD.IADD R7, R6, 0x1, R11 ;  /* 0x0000000106071824 */ /* 0x001fe400078e020b */
[----:B------:R0:W-:Y:S04]  /*0970*/  @P1 STS [R4+-0x4], R11 ;  /* 0xfffffc0b04001388 */ /* 0x0001e80000000800 */
[----:B------:R0:W-:Y:S01]  /*0980*/  @P1 STS [R4], R7 ;  /* 0x0000000704001388 */ /* 0x0001e20000000800 */
[----:B------:R-:W-:Y:S08]  /*0990*/  BAR.SYNC.DEFER_BLOCKING 0x0 ;  /* 0x0000000000007b1d */ /* 0x000ff00000010000 */
[----:B------:R-:W-:Y:S01]  /*09a0*/  BAR.SYNC.DEFER_BLOCKING 0x0 ;  /* 0x0000000000007b1d */ /* 0x000fe20000010000 */
[----:B----4-:R-:W-:-:S04]  /*09b0*/  ISETP.EQ.U32.AND P1, PT, RZ, UR10, PT ;  /* 0x0000000aff007c0c */ /* 0x010fc8000bf22070 */
[----:B------:R-:W-:Y:S01]  /*09c0*/  ISETP.EQ.OR.EX P0, PT, RZ, UR11, P0, P1 ;  /* 0x0000000bff007c0c */ /* 0x000fe20008702710 */
[----:B------:R0:W1:-:S12]  /*09d0*/  LDS R15, [R4] ;  /* 0x00000000040f7984 */ /* 0x0000580000000800 */
[----:B0-----:R-:W-:Y:S05]  /*09e0*/  @P0 BRA `(.L_x_2) ;  /* 0x0000000000140947 */ /* 0x001fea0003800000 */
[----:B------:R-:W1:Y:S01]  /*09f0*/  LDG.E R6, desc[UR8][R2.64] ;  /* 0x0000000802067981 */ /* 0x000e62000c1e1900 */
[----:B------:R-:W0:Y:S02]  /*0a00*/  LDC.64 R4, c[0x0][0x388] ;  /* 0x0000e200ff047b82 */ /* 0x000e240000000a00 */
[----:B0-----:R-:W-:-:S04]  /*0a10*/  IMAD.WIDE.U32 R4, R0, 0x4, R4 ;  /* 0x0000000400047825 */ /* 0x001fc800078e0004 */
[----:B-1----:R-:W-:-:S05]  /*0a20*/  IMAD.IADD R7, R15, 0x1, R6 ;  /* 0x000000010f077824 */ /* 0x002fca00078e0206 */
[----:B------:R0:W-:Y:S02]  /*0a30*/  STG.E desc[UR8][R4.64], R7 ;  /* 0x0000000704007986 */ /* 0x0001e4000c101908 */
.L_x_2:
[----:B------:R-:W-:Y:S05]  /*0a40*/  BSYNC.RECONVERGENT B0 ;  /* 0x0000000000007941 */ /* 0x000fea0003800200 */
.L_x_1:
[----:B-1----:R-:W-:Y:S01]  /*0a50*/  STG.E desc[UR8][R2.64], R15 ;  /* 0x0000000f02007986 */ /* 0x002fe2000c101908 */
[----:B------:R-:W-:Y:S05]  /*0a60*/  EXIT ;  /* 0x000000000000794d */ /* 0x000fea0003800000 */
.L_x_3:
        /* <DEDUP_REMOVED lines=9> */
.L_x_5:


//--------------------- .nv.shared.reserved.0     --------------------------
	.section	.nv.shared.reserved.0,"aw",@nobits
	.weak		__nv_reservedSMEM_offset_0_alias
	.size		__nv_reservedSMEM_offset_0_alias, 0, 64
	.other		__nv_reservedSMEM_offset_0_alias,@"STO_CUDA_RESERVED_SHARED STV_DEFAULT"
__nv_reservedSMEM_offset_0_alias:
	.zero		0
	.zero		64


//--------------------- .nv.shared._Z13blelloch_scanPiS_ --------------------------
	.section	.nv.shared._Z13blelloch_scanPiS_,"aw",@nobits
	.sectionflags	@""
	.align	4
.nv.shared._Z13blelloch_scanPiS_:
	.zero		5120


//--------------------- .nv.constant0._Z36add_array_with_per_block_scan_resultPiS_ --------------------------
	.section	.nv.constant0._Z36add_array_with_per_block_scan_resultPiS_,"a",@progbits
	.sectionflags	@""
	.align	4
.nv.constant0._Z36add_array_with_per_block_scan_resultPiS_:
	.zero		912


//--------------------- .nv.constant0._Z13blelloch_scanPiS_ --------------------------
	.section	.nv.constant0._Z13blelloch_scanPiS_,"a",@progbits
	.sectionflags	@""
	.align	4
.nv.constant0._Z13blelloch_scanPiS_:
	.zero		912


//--------------------- SYMBOLS --------------------------

	.type		.nv.reservedSmem.offset0,@object
	.size		.nv.reservedSmem.offset0,0x4
	.type		.nv.reservedSmem.cap,@object
	.size		.nv.reservedSmem.cap,0x4
